//
// Generated by NVIDIA NVVM Compiler
//
// Compiler Build ID: CL-36424714
// Cuda compilation tools, release 13.0, V13.0.88
// Based on NVVM 20.0.0
//

.version 9.0
.target sm_100
.address_size 64

	// .globl	_Z7cal_disPfS_S_i

.visible .entry _Z7cal_disPfS_S_i(
	.param .u64 .ptr .align 1 _Z7cal_disPfS_S_i_param_0,
	.param .u64 .ptr .align 1 _Z7cal_disPfS_S_i_param_1,
	.param .u64 .ptr .align 1 _Z7cal_disPfS_S_i_param_2,
	.param .u32 _Z7cal_disPfS_S_i_param_3
)
{
	.reg .pred 	%p<3>;
	.reg .b32 	%r<10>;
	.reg .b32 	%f<68>;
	.reg .b64 	%rd<20>;

	ld.param.u64 	%rd8, [_Z7cal_disPfS_S_i_param_0];
	ld.param.u64 	%rd9, [_Z7cal_disPfS_S_i_param_1];
	ld.param.u64 	%rd10, [_Z7cal_disPfS_S_i_param_2];
	ld.param.u32 	%r3, [_Z7cal_disPfS_S_i_param_3];
	mov.u32 	%r4, %tid.x;
	mov.u32 	%r5, %ctaid.x;
	mov.u32 	%r6, %ntid.x;
	mad.lo.s32 	%r7, %r5, %r6, %r4;
	cvt.u64.u32 	%rd1, %r7;
	setp.gt.u32 	%p1, %r7, 899999;
	@%p1 bra 	$L__BB0_4;
	cvta.to.global.u64 	%rd11, %rd8;
	cvt.s64.s32 	%rd12, %r3;
	mad.lo.s64 	%rd13, %rd12, %rd1, %rd11;
	add.s64 	%rd19, %rd13, 32;
	cvta.to.global.u64 	%rd14, %rd9;
	add.s64 	%rd18, %rd14, 32;
	mov.f32 	%f67, 0f00000000;
	mov.b32 	%r9, 0;
$L__BB0_2:
	ld.global.f32 	%f4, [%rd19+-32];
	ld.global.f32 	%f5, [%rd18+-32];
	sub.f32 	%f6, %f4, %f5;
	fma.rn.f32 	%f7, %f6, %f6, %f67;
	ld.global.f32 	%f8, [%rd19+-28];
	ld.global.f32 	%f9, [%rd18+-28];
	sub.f32 	%f10, %f8, %f9;
	fma.rn.f32 	%f11, %f10, %f10, %f7;
	ld.global.f32 	%f12, [%rd19+-24];
	ld.global.f32 	%f13, [%rd18+-24];
	sub.f32 	%f14, %f12, %f13;
	fma.rn.f32 	%f15, %f14, %f14, %f11;
	ld.global.f32 	%f16, [%rd19+-20];
	ld.global.f32 	%f17, [%rd18+-20];
	sub.f32 	%f18, %f16, %f17;
	fma.rn.f32 	%f19, %f18, %f18, %f15;
	ld.global.f32 	%f20, [%rd19+-16];
	ld.global.f32 	%f21, [%rd18+-16];
	sub.f32 	%f22, %f20, %f21;
	fma.rn.f32 	%f23, %f22, %f22, %f19;
	ld.global.f32 	%f24, [%rd19+-12];
	ld.global.f32 	%f25, [%rd18+-12];
	sub.f32 	%f26, %f24, %f25;
	fma.rn.f32 	%f27, %f26, %f26, %f23;
	ld.global.f32 	%f28, [%rd19+-8];
	ld.global.f32 	%f29, [%rd18+-8];
	sub.f32 	%f30, %f28, %f29;
	fma.rn.f32 	%f31, %f30, %f30, %f27;
	ld.global.f32 	%f32, [%rd19+-4];
	ld.global.f32 	%f33, [%rd18+-4];
	sub.f32 	%f34, %f32, %f33;
	fma.rn.f32 	%f35, %f34, %f34, %f31;
	ld.global.f32 	%f36, [%rd19];
	ld.global.f32 	%f37, [%rd18];
	sub.f32 	%f38, %f36, %f37;
	fma.rn.f32 	%f39, %f38, %f38, %f35;
	ld.global.f32 	%f40, [%rd19+4];
	ld.global.f32 	%f41, [%rd18+4];
	sub.f32 	%f42, %f40, %f41;
	fma.rn.f32 	%f43, %f42, %f42, %f39;
	ld.global.f32 	%f44, [%rd19+8];
	ld.global.f32 	%f45, [%rd18+8];
	sub.f32 	%f46, %f44, %f45;
	fma.rn.f32 	%f47, %f46, %f46, %f43;
	ld.global.f32 	%f48, [%rd19+12];
	ld.global.f32 	%f49, [%rd18+12];
	sub.f32 	%f50, %f48, %f49;
	fma.rn.f32 	%f51, %f50, %f50, %f47;
	ld.global.f32 	%f52, [%rd19+16];
	ld.global.f32 	%f53, [%rd18+16];
	sub.f32 	%f54, %f52, %f53;
	fma.rn.f32 	%f55, %f54, %f54, %f51;
	ld.global.f32 	%f56, [%rd19+20];
	ld.global.f32 	%f57, [%rd18+20];
	sub.f32 	%f58, %f56, %f57;
	fma.rn.f32 	%f59, %f58, %f58, %f55;
	ld.global.f32 	%f60, [%rd19+24];
	ld.global.f32 	%f61, [%rd18+24];
	sub.f32 	%f62, %f60, %f61;
	fma.rn.f32 	%f63, %f62, %f62, %f59;
	ld.global.f32 	%f64, [%rd19+28];
	ld.global.f32 	%f65, [%rd18+28];
	sub.f32 	%f66, %f64, %f65;
	fma.rn.f32 	%f67, %f66, %f66, %f63;
	add.s32 	%r9, %r9, 16;
	add.s64 	%rd19, %rd19, 64;
	add.s64 	%rd18, %rd18, 64;
	setp.ne.s32 	%p2, %r9, 2048;
	@%p2 bra 	$L__BB0_2;
	cvta.to.global.u64 	%rd15, %rd10;
	shl.b64 	%rd16, %rd1, 2;
	add.s64 	%rd17, %rd15, %rd16;
	st.global.f32 	[%rd17], %f67;
$L__BB0_4:
	ret;

}


// ===== COMPILED SASS (sm_100) =====

	.target	sm_100

	.elftype	@"ET_EXEC"


//--------------------- .note.nv.tkinfo           --------------------------
	.section	.note.nv.tkinfo,"",@"SHT_NOTE"
	.sectionflags	@"SHF_NOTE_NV_TKINFO"
	.tkinfo
        /*0018*/ 	.word	0x00000002
        /*0030*/ 	.string	""
        /*0030*/ 	.string	"ptxas"
        /*0030*/ 	.string	"Cuda compilation tools, release 13.0, V13.0.88"
        /*0030*/ 	.string	"Build cuda_13.0.r13.0/compiler.36424714_0"
        /*0030*/ 	.string	"-arch sm_100 -m 64 "



//--------------------- .note.nv.cuinfo           --------------------------
	.section	.note.nv.cuinfo,"",@"SHT_NOTE"
	.sectionflags	@"SHF_NOTE_NV_CUINFO"
        /*0018*/ 	.short	0x0002
        /*001a*/ 	.short	0x0064
        /*001c*/ 	.short	0x0082
	.zero		2


//--------------------- .nv.info                  --------------------------
	.section	.nv.info,"",@"SHT_CUDA_INFO"
	.align	4


	//----- nvinfo : EIATTR_REGCOUNT
	.align		4
        /*0000*/ 	.byte	0x04, 0x2f
        /*0002*/ 	.short	(.L_1 - .L_0)
	.align		4
.L_0:
        /*0004*/ 	.word	index@(_Z7cal_disPfS_S_i)
        /*0008*/ 	.word	0x0000001d


	//----- nvinfo : EIATTR_FRAME_SIZE
	.align		4
.L_1:
        /*000c*/ 	.byte	0x04, 0x11
        /*000e*/ 	.short	(.L_3 - .L_2)
	.align		4
.L_2:
        /*0010*/ 	.word	index@(_Z7cal_disPfS_S_i)
        /*0014*/ 	.word	0x00000000


	//----- nvinfo : EIATTR_MIN_STACK_SIZE
	.align		4
.L_3:
        /*0018*/ 	.byte	0x04, 0x12
        /*001a*/ 	.short	(.L_5 - .L_4)
	.align		4
.L_4:
        /*001c*/ 	.word	index@(_Z7cal_disPfS_S_i)
        /*0020*/ 	.word	0x00000000
.L_5:


//--------------------- .nv.compat                --------------------------
	.section	.nv.compat,"",@"SHT_CUDA_COMPAT_INFO"
	.align	4
        /*0000*/ 	.byte	0x02, 0x09, 0x00, 0x00, 0x02, 0x02, 0x01, 0x00, 0x02, 0x05, 0x05, 0x00, 0x03, 0x07, 0x01, 0x01
        /*0010*/ 	.byte	0x02, 0x03, 0x00, 0x00, 0x02, 0x06, 0x01, 0x00, 0x04, 0x0b, 0x08, 0x00, 0x09, 0x00, 0x00, 0x00
        /*0020*/ 	.byte	0x00, 0x00, 0x00, 0x00


//--------------------- .nv.info._Z7cal_disPfS_S_i --------------------------
	.section	.nv.info._Z7cal_disPfS_S_i,"",@"SHT_CUDA_INFO"
	.sectionflags	@""
	.align	4


	//----- nvinfo : EIATTR_CUDA_API_VERSION
	.align		4
        /*0000*/ 	.byte	0x04, 0x37
        /*0002*/ 	.short	(.L_7 - .L_6)
.L_6:
        /*0004*/ 	.word	0x00000082


	//----- nvinfo : EIATTR_KPARAM_INFO
	.align		4
.L_7:
        /*0008*/ 	.byte	0x04, 0x17
        /*000a*/ 	.short	(.L_9 - .L_8)
.L_8:
        /*000c*/ 	.word	0x00000000
        /*0010*/ 	.short	0x0003
        /*0012*/ 	.short	0x0018
        /*0014*/ 	.byte	0x00, 0xf0, 0x11, 0x00


	//----- nvinfo : EIATTR_KPARAM_INFO
	.align		4
.L_9:
        /*0018*/ 	.byte	0x04, 0x17
        /*001a*/ 	.short	(.L_11 - .L_10)
.L_10:
        /*001c*/ 	.word	0x00000000
        /*0020*/ 	.short	0x0002
        /*0022*/ 	.short	0x0010
        /*0024*/ 	.byte	0x00, 0xf5, 0x21, 0x00


	//----- nvinfo : EIATTR_KPARAM_INFO
	.align		4
.L_11:
        /*0028*/ 	.byte	0x04, 0x17
        /*002a*/ 	.short	(.L_13 - .L_12)
.L_12:
        /*002c*/ 	.word	0x00000000
        /*0030*/ 	.short	0x0001
        /*0032*/ 	.short	0x0008
        /*0034*/ 	.byte	0x00, 0xf5, 0x21, 0x00


	//----- nvinfo : EIATTR_KPARAM_INFO
	.align		4
.L_13:
        /*0038*/ 	.byte	0x04, 0x17
        /*003a*/ 	.short	(.L_15 - .L_14)
.L_14:
        /*003c*/ 	.word	0x00000000
        /*0040*/ 	.short	0x0000
        /*0042*/ 	.short	0x0000
        /*0044*/ 	.byte	0x00, 0xf5, 0x21, 0x00


	//----- nvinfo : EIATTR_SPARSE_MMA_MASK
	.align		4
.L_15:
        /*0048*/ 	.byte	0x03, 0x50
        /*004a*/ 	.short	0x0000


	//----- nvinfo : EIATTR_MAXREG_COUNT
	.align		4
        /*004c*/ 	.byte	0x03, 0x1b
        /*004e*/ 	.short	0x00ff


	//----- nvinfo : EIATTR_MERCURY_ISA_VERSION
	.align		4
        /*0050*/ 	.byte	0x03, 0x5f
        /*0052*/ 	.short	0x0101


	//----- nvinfo : EIATTR_VRC_CTA_INIT_COUNT
	.align		4
        /*0054*/ 	.byte	0x02, 0x4a
	.zero		1
	.zero		1


	//----- nvinfo : EIATTR_EXIT_INSTR_OFFSETS
	.align		4
        /*0058*/ 	.byte	0x04, 0x1c
        /*005a*/ 	.short	(.L_17 - .L_16)


	//   ....[0]....
.L_16:
        /*005c*/ 	.word	0x00000060


	//   ....[1]....
        /*0060*/ 	.word	0x00000610


	//----- nvinfo : EIATTR_CBANK_PARAM_SIZE
	.align		4
.L_17:
        /*0064*/ 	.byte	0x03, 0x19
        /*0066*/ 	.short	0x001c


	//----- nvinfo : EIATTR_PARAM_CBANK
	.align		4
        /*0068*/ 	.byte	0x04, 0x0a
        /*006a*/ 	.short	(.L_19 - .L_18)
	.align		4
.L_18:
        /*006c*/ 	.word	index@(.nv.constant0._Z7cal_disPfS_S_i)
        /*0070*/ 	.short	0x0380
        /*0072*/ 	.short	0x001c


	//----- nvinfo : EIATTR_SW_WAR
	.align		4
.L_19:
        /*0074*/ 	.byte	0x04, 0x36
        /*0076*/ 	.short	(.L_21 - .L_20)
.L_20:
        /*0078*/ 	.word	0x00000008
.L_21:


//--------------------- .nv.callgraph             --------------------------
	.section	.nv.callgraph,"",@"SHT_CUDA_CALLGRAPH"
	.align	4
	.sectionentsize	8
	.align		4
        /*0000*/ 	.word	0x00000000
	.align		4
        /*0004*/ 	.word	0xffffffff
	.align		4
        /*0008*/ 	.word	0x00000000
	.align		4
        /*000c*/ 	.word	0xfffffffe
	.align		4
        /*0010*/ 	.word	0x00000000
	.align		4
        /*0014*/ 	.word	0xfffffffd
	.align		4
        /*0018*/ 	.word	0x00000000
	.align		4
        /*001c*/ 	.word	0xfffffffc


//--------------------- .text._Z7cal_disPfS_S_i   --------------------------
	.section	.text._Z7cal_disPfS_S_i,"ax",@progbits
	.align	128
        .global         _Z7cal_disPfS_S_i
        .type           _Z7cal_disPfS_S_i,@function
        .size           _Z7cal_disPfS_S_i,(.L_x_2 - _Z7cal_disPfS_S_i)
        .other          _Z7cal_disPfS_S_i,@"STO_CUDA_ENTRY STV_DEFAULT"
_Z7cal_disPfS_S_i:
.text._Z7cal_disPfS_S_i:
[----:B------:R-:W-:Y:S01]  /*0000*/  LDC R1, c[0x0][0x37c] ;  /* 0x0000df00ff017b82 */ /* 0x000fe20000000800 */
[----:B------:R-:W0:Y:S07]  /*0010*/  S2R R0, SR_TID.X ;  /* 0x0000000000007919 */ /* 0x000e2e0000002100 */
[----:B------:R-:W0:Y:S08]  /*0020*/  S2UR UR4, SR_CTAID.X ;  /* 0x00000000000479c3 */ /* 0x000e300000002500 */
[----:B------:R-:W0:Y:S02]  /*0030*/  LDC R3, c[0x0][0x360] ;  /* 0x0000d800ff037b82 */ /* 0x000e240000000800 */
[----:B0-----:R-:W-:-:S05]  /*0040*/  IMAD R0, R3, UR4, R0 ;  /* 0x0000000403007c24 */ /* 0x001fca000f8e0200 */
[----:B------:R-:W-:-:S13]  /*0050*/  ISETP.GT.U32.AND P0, PT, R0, 0xdbb9f, PT ;  /* 0x000dbb9f0000780c */ /* 0x000fda0003f04070 */
[----:B------:R-:W-:Y:S05]  /*0060*/  @P0 EXIT ;  /* 0x000000000000094d */ /* 0x000fea0003800000 */
[----:B------:R-:W0:Y:S01]  /*0070*/  LDC.64 R2, c[0x0][0x380] ;  /* 0x0000e000ff027b82 */ /* 0x000e220000000a00 */
[----:B------:R-:W1:Y:S01]  /*0080*/  LDCU UR9, c[0x0][0x398] ;  /* 0x00007300ff0977ac */ /* 0x000e620008000800 */
[----:B------:R-:W-:Y:S01]  /*0090*/  HFMA2 R8, -RZ, RZ, 0, 0 ;  /* 0x00000000ff087431 */ /* 0x000fe200000001ff */
[----:B------:R-:W2:Y:S01]  /*00a0*/  LDCU.64 UR4, c[0x0][0x388] ;  /* 0x00007100ff0477ac */ /* 0x000ea20008000a00 */
[----:B------:R-:W3:Y:S01]  /*00b0*/  LDCU.64 UR6, c[0x0][0x358] ;  /* 0x00006b00ff0677ac */ /* 0x000ee20008000a00 */
[----:B-1----:R-:W-:Y:S02]  /*00c0*/  USHF.R.S32.HI UR8, URZ, 0x1f, UR9 ;  /* 0x0000001fff087899 */ /* 0x002fe40008011409 */
[----:B--2---:R-:W-:Y:S01]  /*00d0*/  UIADD3 UR4, UP0, UPT, UR4, 0x20, URZ ;  /* 0x0000002004047890 */ /* 0x004fe2000ff1e0ff */
[----:B0-----:R-:W-:-:S03]  /*00e0*/  IMAD.WIDE.U32 R2, R0, UR9, R2 ;  /* 0x0000000900027c25 */ /* 0x001fc6000f8e0002 */
[----:B------:R-:W-:Y:S01]  /*00f0*/  UIADD3.X UR5, UPT, UPT, URZ, UR5, URZ, UP0, !UPT ;  /* 0x00000005ff057290 */ /* 0x000fe200087fe4ff */
[----:B------:R-:W-:Y:S01]  /*0100*/  IMAD R5, R0, UR8, RZ ;  /* 0x0000000800057c24 */ /* 0x000fe2000f8e02ff */
[----:B------:R-:W-:Y:S02]  /*0110*/  IADD3 R4, P0, PT, R2, 0x20, RZ ;  /* 0x0000002002047810 */ /* 0x000fe40007f1e0ff */
[----:B------:R-:W-:Y:S01]  /*0120*/  MOV R2, UR4 ;  /* 0x0000000400027c02 */ /* 0x000fe20008000f00 */
[----:B------:R-:W-:Y:S01]  /*0130*/  UMOV UR4, URZ ;  /* 0x000000ff00047c82 */ /* 0x000fe20008000000 */
[----:B------:R-:W-:Y:S02]  /*0140*/  IADD3.X R5, PT, PT, R3, R5, RZ, P0, !PT ;  /* 0x0000000503057210 */ /* 0x000fe400007fe4ff */
[----:B---3--:R-:W-:-:S07]  /*0150*/  MOV R3, UR5 ;  /* 0x0000000500037c02 */ /* 0x008fce0008000f00 */
.L_x_0:
[----:B------:R-:W2:Y:S04]  /*0160*/  LDG.E R9, desc[UR6][R4.64+-0x20] ;  /* 0xffffe00604097981 */ /* 0x000ea8000c1e1900 */
[----:B------:R-:W2:Y:S04]  /*0170*/  LDG.E R10, desc[UR6][R2.64+-0x20] ;  /* 0xffffe006020a7981 */ /* 0x000ea8000c1e1900 */
[----:B------:R-:W3:Y:S04]  /*0180*/  LDG.E R25, desc[UR6][R4.64+-0x1c] ;  /* 0xffffe40604197981 */ /* 0x000ee8000c1e1900 */
[----:B------:R-:W3:Y:S04]  /*0190*/  LDG.E R26, desc[UR6][R2.64+-0x1c] ;  /* 0xffffe406021a7981 */ /* 0x000ee8000c1e1900 */
[----:B------:R-:W4:Y:S04]  /*01a0*/  LDG.E R16, desc[UR6][R4.64+-0x18] ;  /* 0xffffe80604107981 */ /* 0x000f28000c1e1900 */
[----:B------:R-:W4:Y:S04]  /*01b0*/  LDG.E R17, desc[UR6][R2.64+-0x18] ;  /* 0xffffe80602117981 */ /* 0x000f28000c1e1900 */
[----:B------:R-:W5:Y:S04]  /*01c0*/  LDG.E R23, desc[UR6][R4.64+-0x14] ;  /* 0xffffec0604177981 */ /* 0x000f68000c1e1900 */
        /* <DEDUP_REMOVED lines=11> */
[----:B------:R-:W5:Y:S01]  /*0280*/  LDG.E R11, desc[UR6][R4.64+0x4] ;  /* 0x00000406040b7981 */ /* 0x000f62000c1e1900 */
[----:B--2---:R-:W-:-:S03]  /*0290*/  FADD R9, R9, -R10 ;  /* 0x8000000a09097221 */ /* 0x004fc60000000000 */
[----:B------:R-:W2:Y:S01]  /*02a0*/  LDG.E R10, desc[UR6][R2.64+0x4] ;  /* 0x00000406020a7981 */ /* 0x000ea2000c1e1900 */
[----:B------:R-:W-:-:S03]  /*02b0*/  FFMA R24, R9, R9, R8 ;  /* 0x0000000909187223 */ /* 0x000fc60000000008 */
[----:B------:R-:W2:Y:S01]  /*02c0*/  LDG.E R9, desc[UR6][R4.64+0x8] ;  /* 0x0000080604097981 */ /* 0x000ea2000c1e1900 */
[----:B---3--:R-:W-:-:S03]  /*02d0*/  FADD R25, R25, -R26 ;  /* 0x8000001a19197221 */ /* 0x008fc60000000000 */
[----:B------:R-:W3:Y:S01]  /*02e0*/  LDG.E R8, desc[UR6][R2.64+0x8] ;  /* 0x0000080602087981 */ /* 0x000ee2000c1e1900 */
[----:B------:R-:W-:Y:S01]  /*02f0*/  FFMA R24, R25, R25, R24 ;  /* 0x0000001919187223 */ /* 0x000fe20000000018 */
[----:B----4-:R-:W-:Y:S02]  /*0300*/  FADD R25, R16, -R17 ;  /* 0x8000001110197221 */ /* 0x010fe40000000000 */
[----:B------:R-:W4:Y:S02]  /*0310*/  LDG.E R17, desc[UR6][R4.64+0xc] ;  /* 0x00000c0604117981 */ /* 0x000f24000c1e1900 */
[----:B------:R-:W-:Y:S02]  /*0320*/  FFMA R24, R25, R25, R24 ;  /* 0x0000001919187223 */ /* 0x000fe40000000018 */
[----:B------:R-:W4:Y:S01]  /*0330*/  LDG.E R16, desc[UR6][R2.64+0xc] ;  /* 0x00000c0602107981 */ /* 0x000f22000c1e1900 */
[----:B-----5:R-:W-:-:S03]  /*0340*/  FADD R25, R23, -R22 ;  /* 0x8000001617197221 */ /* 0x020fc60000000000 */
[----:B------:R-:W5:Y:S01]  /*0350*/  LDG.E R22, desc[UR6][R4.64+0x10] ;  /* 0x0000100604167981 */ /* 0x000f62000c1e1900 */
[----:B------:R-:W-:-:S03]  /*0360*/  FFMA R24, R25, R25, R24 ;  /* 0x0000001919187223 */ /* 0x000fc60000000018 */
[----:B------:R-:W5:Y:S01]  /*0370*/  LDG.E R23, desc[UR6][R2.64+0x10] ;  /* 0x0000100602177981 */ /* 0x000f62000c1e1900 */
[----:B------:R-:W-:-:S03]  /*0380*/  FADD R25, R20, -R21 ;  /* 0x8000001514197221 */ /* 0x000fc60000000000 */
[----:B------:R-:W5:Y:S01]  /*0390*/  LDG.E R21, desc[UR6][R4.64+0x14] ;  /* 0x0000140604157981 */ /* 0x000f62000c1e1900 */
[----:B------:R-:W-:-:S03]  /*03a0*/  FFMA R24, R25, R25, R24 ;  /* 0x0000001919187223 */ /* 0x000fc60000000018 */
[----:B------:R-:W5:Y:S01]  /*03b0*/  LDG.E R20, desc[UR6][R2.64+0x14] ;  /* 0x0000140602147981 */ /* 0x000f62000c1e1900 */
[----:B------:R-:W-:-:S03]  /*03c0*/  FADD R25, R18, -R19 ;  /* 0x8000001312197221 */ /* 0x000fc60000000000 */
[----:B------:R-:W5:Y:S04]  /*03d0*/  LDG.E R19, desc[UR6][R4.64+0x18] ;  /* 0x0000180604137981 */ /* 0x000f68000c1e1900 */
[----:B------:R-:W5:Y:S01]  /*03e0*/  LDG.E R18, desc[UR6][R2.64+0x18] ;  /* 0x0000180602127981 */ /* 0x000f62000c1e1900 */
[----:B------:R-:W-:-:S03]  /*03f0*/  FFMA R26, R25, R25, R24 ;  /* 0x00000019191a7223 */ /* 0x000fc60000000018 */
[----:B------:R0:W5:Y:S04]  /*0400*/  LDG.E R24, desc[UR6][R4.64+0x1c] ;  /* 0x00001c0604187981 */ /* 0x000168000c1e1900 */
[----:B------:R1:W5:Y:S01]  /*0410*/  LDG.E R25, desc[UR6][R2.64+0x1c] ;  /* 0x00001c0602197981 */ /* 0x000362000c1e1900 */
[----:B------:R-:W-:Y:S01]  /*0420*/  FADD R7, R6, -R7 ;  /* 0x8000000706077221 */ /* 0x000fe20000000000 */
[----:B------:R-:W-:-:S03]  /*0430*/  FADD R15, R15, -R14 ;  /* 0x8000000e0f0f7221 */ /* 0x000fc60000000000 */
[----:B------:R-:W-:-:S04]  /*0440*/  FFMA R26, R7, R7, R26 ;  /* 0x00000007071a7223 */ /* 0x000fc8000000001a */
[----:B------:R-:W-:Y:S01]  /*0450*/  FFMA R26, R15, R15, R26 ;  /* 0x0000000f0f1a7223 */ /* 0x000fe2000000001a */
[----:B------:R-:W-:-:S04]  /*0460*/  FADD R13, R13, -R12 ;  /* 0x8000000c0d0d7221 */ /* 0x000fc80000000000 */
[----:B------:R-:W-:Y:S01]  /*0470*/  FFMA R26, R13, R13, R26 ;  /* 0x0000000d0d1a7223 */ /* 0x000fe2000000001a */
[----:B------:R-:W-:-:S04]  /*0480*/  UIADD3 UR4, UPT, UPT, UR4, 0x10, URZ ;  /* 0x0000001004047890 */ /* 0x000fc8000fffe0ff */
[----:B------:R-:W-:Y:S01]  /*0490*/  UISETP.NE.AND UP0, UPT, UR4, 0x800, UPT ;  /* 0x000008000400788c */ /* 0x000fe2000bf05270 */
[----:B0-----:R-:W-:Y:S02]  /*04a0*/  IADD3 R4, P0, PT, R4, 0x40, RZ ;  /* 0x0000004004047810 */ /* 0x001fe40007f1e0ff */
[----:B-1----:R-:W-:Y:S02]  /*04b0*/  IADD3 R2, P1, PT, R2, 0x40, RZ ;  /* 0x0000004002027810 */ /* 0x002fe40007f3e0ff */
[----:B------:R-:W-:Y:S02]  /*04c0*/  IADD3.X R5, PT, PT, RZ, R5, RZ, P0, !PT ;  /* 0x00000005ff057210 */ /* 0x000fe400007fe4ff */
[----:B------:R-:W-:Y:S01]  /*04d0*/  IADD3.X R3, PT, PT, RZ, R3, RZ, P1, !PT ;  /* 0x00000003ff037210 */ /* 0x000fe20000ffe4ff */
[----:B--2---:R-:W-:-:S04]  /*04e0*/  FADD R11, R11, -R10 ;  /* 0x8000000a0b0b7221 */ /* 0x004fc80000000000 */
[----:B------:R-:W-:Y:S01]  /*04f0*/  FFMA R26, R11, R11, R26 ;  /* 0x0000000b0b1a7223 */ /* 0x000fe2000000001a */
[----:B---3--:R-:W-:-:S04]  /*0500*/  FADD R9, R9, -R8 ;  /* 0x8000000809097221 */ /* 0x008fc80000000000 */
[----:B------:R-:W-:Y:S01]  /*0510*/  FFMA R26, R9, R9, R26 ;  /* 0x00000009091a7223 */ /* 0x000fe2000000001a */
[----:B----4-:R-:W-:-:S04]  /*0520*/  FADD R17, R17, -R16 ;  /* 0x8000001011117221 */ /* 0x010fc80000000000 */
[----:B------:R-:W-:Y:S01]  /*0530*/  FFMA R26, R17, R17, R26 ;  /* 0x00000011111a7223 */ /* 0x000fe2000000001a */
[----:B-----5:R-:W-:-:S04]  /*0540*/  FADD R23, R22, -R23 ;  /* 0x8000001716177221 */ /* 0x020fc80000000000 */
[----:B------:R-:W-:Y:S01]  /*0550*/  FFMA R26, R23, R23, R26 ;  /* 0x00000017171a7223 */ /* 0x000fe2000000001a */
[----:B------:R-:W-:-:S04]  /*0560*/  FADD R21, R21, -R20 ;  /* 0x8000001415157221 */ /* 0x000fc80000000000 */
[----:B------:R-:W-:Y:S01]  /*0570*/  FFMA R26, R21, R21, R26 ;  /* 0x00000015151a7223 */ /* 0x000fe2000000001a */
[----:B------:R-:W-:-:S04]  /*0580*/  FADD R19, R19, -R18 ;  /* 0x8000001213137221 */ /* 0x000fc80000000000 */
[----:B------:R-:W-:Y:S01]  /*0590*/  FFMA R26, R19, R19, R26 ;  /* 0x00000013131a7223 */ /* 0x000fe2000000001a */
[----:B------:R-:W-:-:S04]  /*05a0*/  FADD R25, R24, -R25 ;  /* 0x8000001918197221 */ /* 0x000fc80000000000 */
[----:B------:R-:W-:Y:S01]  /*05b0*/  FFMA R8, R25, R25, R26 ;  /* 0x0000001919087223 */ /* 0x000fe2000000001a */
[----:B------:R-:W-:Y:S06]  /*05c0*/  BRA.U UP0, `(.L_x_0) ;  /* 0xfffffff900e47547 */ /* 0x000fec000b83ffff */
[----:B------:R-:W0:Y:S02]  /*05d0*/  LDCU.64 UR4, c[0x0][0x390] ;  /* 0x00007200ff0477ac */ /* 0x000e240008000a00 */
[----:B0-----:R-:W-:-:S04]  /*05e0*/  LEA R2, P0, R0, UR4, 0x2 ;  /* 0x0000000400027c11 */ /* 0x001fc8000f8010ff */
[----:B------:R-:W-:-:S05]  /*05f0*/  LEA.HI.X R3, R0, UR5, RZ, 0x2, P0 ;  /* 0x0000000500037c11 */ /* 0x000fca00080f14ff */
[----:B------:R-:W-:Y:S01]  /*0600*/  STG.E desc[UR6][R2.64], R8 ;  /* 0x0000000802007986 */ /* 0x000fe2000c101906 */
[----:B------:R-:W-:Y:S05]  /*0610*/  EXIT ;  /* 0x000000000000794d */ /* 0x000fea0003800000 */
.L_x_1:
[----:B------:R-:W-:-:S00]  /*0620*/  BRA `(.L_x_1) ;  /* 0xfffffffc00fc7947 */ /* 0x000fc0000383ffff */
[----:B------:R-:W-:-:S00]  /*0630*/  NOP ;  /* 0x0000000000007918 */ /* 0x000fc00000000000 */
        /* <DEDUP_REMOVED lines=12> */
.L_x_2:


//--------------------- .nv.shared.reserved.0     --------------------------
	.section	.nv.shared.reserved.0,"aw",@nobits
	.weak		__nv_reservedSMEM_offset_0_alias
	.size		__nv_reservedSMEM_offset_0_alias, 0, 64
	.other		__nv_reservedSMEM_offset_0_alias,@"STO_CUDA_RESERVED_SHARED STV_DEFAULT"
__nv_reservedSMEM_offset_0_alias:
	.zero		0
	.zero		64


//--------------------- .nv.constant0._Z7cal_disPfS_S_i --------------------------
	.section	.nv.constant0._Z7cal_disPfS_S_i,"a",@progbits
	.sectionflags	@""
	.align	4
.nv.constant0._Z7cal_disPfS_S_i:
	.zero		924


//--------------------- SYMBOLS --------------------------

	.type		.nv.reservedSmem.offset0,@object
	.size		.nv.reservedSmem.offset0,0x4
